	.headerflags	@"EF_CUDA_TEXMODE_UNIFIED EF_CUDA_64BIT_ADDRESS EF_CUDA_ACCELERATORS EF_CUDA_SM90 EF_CUDA_VIRTUAL_SM(EF_CUDA_SM90)"
	.elftype	@"ET_EXEC"


//--------------------- .nv.info                  --------------------------
	.section	.nv.info,"",@"SHT_CUDA_INFO"
	.align	4


	//----- nvinfo : EIATTR_REGCOUNT
	.align		4
        /*0000*/ 	.byte	0x04, 0x2f
        /*0002*/ 	.short	(.L_1 - .L_0)
	.align		4
.L_0:
        /*0004*/ 	.word	index@(triton_poi_fused_add_addmm_mul_80)
        /*0008*/ 	.word	0x00000016


	//----- nvinfo : EIATTR_MIN_STACK_SIZE
	.align		4
.L_1:
        /*000c*/ 	.byte	0x04, 0x12
        /*000e*/ 	.short	(.L_3 - .L_2)
	.align		4
.L_2:
        /*0010*/ 	.word	index@(triton_poi_fused_add_addmm_mul_80)
        /*0014*/ 	.word	0x00000000


	//----- nvinfo : EIATTR_FRAME_SIZE
	.align		4
.L_3:
        /*0018*/ 	.byte	0x04, 0x11
        /*001a*/ 	.short	(.L_5 - .L_4)
	.align		4
.L_4:
        /*001c*/ 	.word	index@(triton_poi_fused_add_addmm_mul_80)
        /*0020*/ 	.word	0x00000000


	//----- nvinfo : EIATTR_MIN_STACK_SIZE
	.align		4
.L_5:
        /*0024*/ 	.byte	0x04, 0x12
        /*0026*/ 	.short	(.L_7 - .L_6)
	.align		4
.L_6:
        /*0028*/ 	.word	index@(triton_poi_fused_add_addmm_mul_80)
        /*002c*/ 	.word	0x00000000
.L_7:


//--------------------- .nv.info.triton_poi_fused_add_addmm_mul_80 --------------------------
	.section	.nv.info.triton_poi_fused_add_addmm_mul_80,"",@"SHT_CUDA_INFO"
	.sectionflags	@""
	.align	4


	//----- nvinfo : EIATTR_CUDA_API_VERSION
	.align		4
        /*0000*/ 	.byte	0x04, 0x37
        /*0002*/ 	.short	(.L_9 - .L_8)
.L_8:
        /*0004*/ 	.word	0x0000007c


	//----- nvinfo : EIATTR_KPARAM_INFO
	.align		4
.L_9:
        /*0008*/ 	.byte	0x04, 0x17
        /*000a*/ 	.short	(.L_11 - .L_10)
.L_10:
        /*000c*/ 	.word	0x00000000
        /*0010*/ 	.short	0x0004
        /*0012*/ 	.short	0x0020
        /*0014*/ 	.byte	0x00, 0xf0, 0x11, 0x00


	//----- nvinfo : EIATTR_KPARAM_INFO
	.align		4
.L_11:
        /*0018*/ 	.byte	0x04, 0x17
        /*001a*/ 	.short	(.L_13 - .L_12)
.L_12:
        /*001c*/ 	.word	0x00000000
        /*0020*/ 	.short	0x0003
        /*0022*/ 	.short	0x0018
        /*0024*/ 	.byte	0x00, 0xf4, 0x21, 0x00


	//----- nvinfo : EIATTR_KPARAM_INFO
	.align		4
.L_13:
        /*0028*/ 	.byte	0x04, 0x17
        /*002a*/ 	.short	(.L_15 - .L_14)
.L_14:
        /*002c*/ 	.word	0x00000000
        /*0030*/ 	.short	0x0002
        /*0032*/ 	.short	0x0010
        /*0034*/ 	.byte	0x00, 0xf4, 0x21, 0x00


	//----- nvinfo : EIATTR_KPARAM_INFO
	.align		4
.L_15:
        /*0038*/ 	.byte	0x04, 0x17
        /*003a*/ 	.short	(.L_17 - .L_16)
.L_16:
        /*003c*/ 	.word	0x00000000
        /*0040*/ 	.short	0x0001
        /*0042*/ 	.short	0x0008
        /*0044*/ 	.byte	0x00, 0xf4, 0x21, 0x00


	//----- nvinfo : EIATTR_KPARAM_INFO
	.align		4
.L_17:
        /*0048*/ 	.byte	0x04, 0x17
        /*004a*/ 	.short	(.L_19 - .L_18)
.L_18:
        /*004c*/ 	.word	0x00000000
        /*0050*/ 	.short	0x0000
        /*0052*/ 	.short	0x0000
        /*0054*/ 	.byte	0x00, 0xf4, 0x21, 0x00


	//----- nvinfo : EIATTR_SPARSE_MMA_MASK
	.align		4
.L_19:
        /*0058*/ 	.byte	0x03, 0x50
        /*005a*/ 	.short	0x0000


	//----- nvinfo : EIATTR_MAXREG_COUNT
	.align		4
        /*005c*/ 	.byte	0x03, 0x1b
        /*005e*/ 	.short	0x00ff


	//----- nvinfo : EIATTR_EXIT_INSTR_OFFSETS
	.align		4
        /*0060*/ 	.byte	0x04, 0x1c
        /*0062*/ 	.short	(.L_21 - .L_20)


	//   ....[0]....
.L_20:
        /*0064*/ 	.word	0x000002c0


	//----- nvinfo : EIATTR_REQNTID
	.align		4
.L_21:
        /*0068*/ 	.byte	0x04, 0x10
        /*006a*/ 	.short	(.L_23 - .L_22)
.L_22:
        /*006c*/ 	.word	0x00000080
        /*0070*/ 	.word	0x00000001
        /*0074*/ 	.word	0x00000001


	//----- nvinfo : EIATTR_CBANK_PARAM_SIZE
	.align		4
.L_23:
        /*0078*/ 	.byte	0x03, 0x19
        /*007a*/ 	.short	0x0024


	//----- nvinfo : EIATTR_PARAM_CBANK
	.align		4
        /*007c*/ 	.byte	0x04, 0x0a
        /*007e*/ 	.short	(.L_25 - .L_24)
	.align		4
.L_24:
        /*0080*/ 	.word	index@(.nv.constant0.triton_poi_fused_add_addmm_mul_80)
        /*0084*/ 	.short	0x0210
        /*0086*/ 	.short	0x0024


	//----- nvinfo : EIATTR_SW_WAR
	.align		4
.L_25:
        /*0088*/ 	.byte	0x04, 0x36
        /*008a*/ 	.short	(.L_27 - .L_26)
.L_26:
        /*008c*/ 	.word	0x00000008
.L_27:


//--------------------- .nv.callgraph             --------------------------
	.section	.nv.callgraph,"",@"SHT_CUDA_CALLGRAPH"
	.align	4
	.sectionentsize	8
	.align		4
        /*0000*/ 	.word	0x00000000
	.align		4
        /*0004*/ 	.word	0xffffffff
	.align		4
        /*0008*/ 	.word	0x00000000
	.align		4
        /*000c*/ 	.word	0xfffffffe
	.align		4
        /*0010*/ 	.word	0x00000000
	.align		4
        /*0014*/ 	.word	0xfffffffd
	.align		4
        /*0018*/ 	.word	0x00000000
	.align		4
        /*001c*/ 	.word	0xfffffffc


//--------------------- .text.triton_poi_fused_add_addmm_mul_80 --------------------------
	.section	.text.triton_poi_fused_add_addmm_mul_80,"ax",@progbits
	.align	128
        .global         triton_poi_fused_add_addmm_mul_80
        .type           triton_poi_fused_add_addmm_mul_80,@function
        .size           triton_poi_fused_add_addmm_mul_80,(.L_x_1 - triton_poi_fused_add_addmm_mul_80)
        .other          triton_poi_fused_add_addmm_mul_80,@"STO_CUDA_ENTRY STV_DEFAULT"
triton_poi_fused_add_addmm_mul_80:
.text.triton_poi_fused_add_addmm_mul_80:
[----:B------:R-:W-:Y:S01]  /*0000*/  LDC R1, c[0x0][0x28] ;  /* 0x00000a00ff017b82 */ /* 0x000fe20000000800 */
[----:B------:R-:W1:Y:S07]  /*0010*/  S2R R0, SR_TID.X ;  /* 0x0000000000007919 */ /* 0x000e6e0000002100 */
[----:B------:R-:W2:Y:S01]  /*0020*/  LDC.64 R4, c[0x0][0x218] ;  /* 0x00008600ff047b82 */ /* 0x000ea20000000a00 */
[----:B------:R-:W-:Y:S01]  /*0030*/  ULDC.64 UR4, c[0x0][0x208] ;  /* 0x0000820000047ab9 */ /* 0x000fe20000000a00 */
[----:B------:R-:W3:Y:S06]  /*0040*/  S2R R3, SR_CTAID.X ;  /* 0x0000000000037919 */ /* 0x000eec0000002500 */
[----:B------:R-:W4:Y:S01]  /*0050*/  LDC.64 R6, c[0x0][0x210] ;  /* 0x00008400ff067b82 */ /* 0x000f220000000a00 */
[----:B-1----:R-:W-:-:S04]  /*0060*/  SHF.L.U32 R0, R0, 0x1, RZ ;  /* 0x0000000100007819 */ /* 0x002fc800000006ff */
[----:B------:R-:W-:-:S04]  /*0070*/  LOP3.LUT R0, R0, 0xfe, RZ, 0xc0, !PT ;  /* 0x000000fe00007812 */ /* 0x000fc800078ec0ff */
[----:B---3--:R-:W-:Y:S02]  /*0080*/  LEA R0, R3, R0, 0x8 ;  /* 0x0000000003007211 */ /* 0x008fe400078e40ff */
[----:B------:R-:W1:Y:S02]  /*0090*/  LDC.64 R2, c[0x0][0x220] ;  /* 0x00008800ff027b82 */ /* 0x000e640000000a00 */
[----:B------:R-:W-:Y:S01]  /*00a0*/  SHF.R.S32.HI R9, RZ, 0x1f, R0 ;  /* 0x0000001fff097819 */ /* 0x000fe20000011400 */
[----:B------:R-:W-:-:S03]  /*00b0*/  IMAD.HI R8, R0, 0x38e38e39, RZ ;  /* 0x38e38e3900087827 */ /* 0x000fc600078e02ff */
[----:B------:R-:W-:Y:S02]  /*00c0*/  LEA.HI R10, R9, R0, RZ, 0x9 ;  /* 0x00000000090a7211 */ /* 0x000fe400078f48ff */
[----:B------:R-:W-:Y:S02]  /*00d0*/  SHF.R.U32.HI R11, RZ, 0x1f, R8 ;  /* 0x0000001fff0b7819 */ /* 0x000fe40000011608 */
[----:B------:R-:W-:Y:S02]  /*00e0*/  LOP3.LUT R9, R10, 0xfffffe00, RZ, 0xc0, !PT ;  /* 0xfffffe000a097812 */ /* 0x000fe400078ec0ff */
[----:B------:R-:W-:Y:S02]  /*00f0*/  LEA.HI.SX32 R8, R8, R11, 0x15 ;  /* 0x0000000b08087211 */ /* 0x000fe400078faaff */
[----:B------:R-:W-:-:S05]  /*0100*/  IADD3 R9, R0, -R9, RZ ;  /* 0x8000000900097210 */ /* 0x000fca0007ffe0ff */
[----:B------:R-:W-:-:S04]  /*0110*/  IMAD R15, R8, 0x2400, R9 ;  /* 0x00002400080f7824 */ /* 0x000fc800078e0209 */
[----:B------:R-:W-:Y:S02]  /*0120*/  IMAD R11, R8, -0x2200, R15 ;  /* 0xffffde00080b7824 */ /* 0x000fe400078e020f */
[----:B-1----:R-:W-:-:S04]  /*0130*/  IMAD.WIDE R2, R9, 0x4, R2 ;  /* 0x0000000409027825 */ /* 0x002fc800078e0202 */
[----:B--2---:R-:W-:Y:S02]  /*0140*/  IMAD.WIDE R4, R11, 0x4, R4 ;  /* 0x000000040b047825 */ /* 0x004fe400078e0204 */
[----:B------:R-:W2:Y:S02]  /*0150*/  LDG.E.EL.64 R2, desc[UR4][R2.64] ;  /* 0x0000000402027981 */ /* 0x000ea4000c2e1b00 */
[--C-:B----4-:R-:W-:Y:S02]  /*0160*/  IMAD.WIDE R14, R15, 0x4, R6.reuse ;  /* 0x000000040f0e7825 */ /* 0x110fe400078e0206 */
[----:B------:R-:W2:Y:S02]  /*0170*/  LDG.E.EL.64 R4, desc[UR4][R4.64] ;  /* 0x0000000404047981 */ /* 0x000ea4000c2e1b00 */
[----:B------:R-:W-:Y:S02]  /*0180*/  IMAD.WIDE R6, R0, 0x4, R6 ;  /* 0x0000000400067825 */ /* 0x000fe400078e0206 */
[----:B------:R-:W3:Y:S04]  /*0190*/  LDG.E.EL.64 R8, desc[UR4][R14.64+0x5000] ;  /* 0x005000040e087981 */ /* 0x000ee8000c2e1b00 */
[----:B------:R-:W4:Y:S04]  /*01a0*/  LDG.E.64 R6, desc[UR4][R6.64] ;  /* 0x0000000406067981 */ /* 0x000f28000c1e1b00 */
[----:B------:R-:W4:Y:S01]  /*01b0*/  LDG.E.EL.64 R12, desc[UR4][R14.64+0x4800] ;  /* 0x004800040e0c7981 */ /* 0x000f22000c2e1b00 */
[----:B------:R-:W-:-:S02]  /*01c0*/  SHF.R.S32.HI R16, RZ, 0x9, R10 ;  /* 0x00000009ff107819 */ /* 0x000fc4000001140a */
[----:B------:R-:W1:Y:S03]  /*01d0*/  LDC.64 R10, c[0x0][0x228] ;  /* 0x00008a00ff0a7b82 */ /* 0x000e660000000a00 */
[----:B------:R-:W-:-:S05]  /*01e0*/  IMAD.HI R17, R16, 0x38e38e39, RZ ;  /* 0x38e38e3910117827 */ /* 0x000fca00078e02ff */
[----:B------:R-:W-:-:S04]  /*01f0*/  SHF.R.U32.HI R18, RZ, 0x1f, R17 ;  /* 0x0000001fff127819 */ /* 0x000fc80000011611 */
[----:B------:R-:W-:-:S05]  /*0200*/  LEA.HI.SX32 R17, R17, R18, 0x1e ;  /* 0x0000001211117211 */ /* 0x000fca00078ff2ff */
[----:B------:R-:W-:-:S05]  /*0210*/  IMAD R17, R17, -0x12, R16 ;  /* 0xffffffee11117824 */ /* 0x000fca00078e0210 */
[C---:B------:R-:W-:Y:S02]  /*0220*/  ISETP.NE.AND P0, PT, R17.reuse, 0xa, PT ;  /* 0x0000000a1100780c */ /* 0x040fe40003f05270 */
[----:B------:R-:W-:Y:S01]  /*0230*/  ISETP.NE.AND P1, PT, R17, 0x9, PT ;  /* 0x000000091100780c */ /* 0x000fe20003f25270 */
[----:B-1----:R-:W-:-:S04]  /*0240*/  IMAD.WIDE R10, R0, 0x4, R10 ;  /* 0x00000004000a7825 */ /* 0x002fc800078e020a */
[----:B--2---:R-:W-:Y:S01]  /*0250*/  FADD R19, R4, R2 ;  /* 0x0000000204137221 */ /* 0x004fe20000000000 */
[----:B------:R-:W-:-:S03]  /*0260*/  FADD R2, R5, R3 ;  /* 0x0000000305027221 */ /* 0x000fc60000000000 */
[----:B---3--:R-:W-:Y:S01]  /*0270*/  FADD R8, R8, R19 ;  /* 0x0000001308087221 */ /* 0x008fe20000000000 */
[----:B------:R-:W-:Y:S01]  /*0280*/  FADD R9, R9, R2 ;  /* 0x0000000209097221 */ /* 0x000fe20000000000 */
[----:B----4-:R-:W-:Y:S02]  /*0290*/  @P0 SEL R8, R12, R6, !P1 ;  /* 0x000000060c080207 */ /* 0x010fe40004800000 */
[----:B------:R-:W-:-:S05]  /*02a0*/  @P0 SEL R9, R13, R7, !P1 ;  /* 0x000000070d090207 */ /* 0x000fca0004800000 */
[----:B------:R-:W-:Y:S01]  /*02b0*/  STG.E.64 desc[UR4][R10.64], R8 ;  /* 0x000000080a007986 */ /* 0x000fe2000c101b04 */
[----:B------:R-:W-:Y:S05]  /*02c0*/  EXIT ;  /* 0x000000000000794d */ /* 0x000fea0003800000 */
.L_x_0:
[----:B------:R-:W-:-:S00]  /*02d0*/  BRA `(.L_x_0) ;  /* 0xfffffffc00fc7947 */ /* 0x000fc0000383ffff */
[----:B------:R-:W-:-:S00]  /*02e0*/  NOP ;  /* 0x0000000000007918 */ /* 0x000fc00000000000 */
        /* <DEDUP_REMOVED lines=9> */
.L_x_1:


//--------------------- .nv.constant0.triton_poi_fused_add_addmm_mul_80 --------------------------
	.section	.nv.constant0.triton_poi_fused_add_addmm_mul_80,"a",@progbits
	.sectionflags	@""
	.align	4
.nv.constant0.triton_poi_fused_add_addmm_mul_80:
	.zero		564
